	.headerflags	@"EF_CUDA_TEXMODE_UNIFIED EF_CUDA_64BIT_ADDRESS EF_CUDA_ACCELERATORS EF_CUDA_SM90 EF_CUDA_VIRTUAL_SM(EF_CUDA_SM90)"
	.elftype	@"ET_EXEC"


//--------------------- .nv.info                  --------------------------
	.section	.nv.info,"",@"SHT_CUDA_INFO"
	.align	4


	//----- nvinfo : EIATTR_REGCOUNT
	.align		4
        /*0000*/ 	.byte	0x04, 0x2f
        /*0002*/ 	.short	(.L_3 - .L_2)
	.align		4
.L_2:
        /*0004*/ 	.word	index@(triton_poi_fused__native_batch_norm_legit_no_training_relu_36)
        /*0008*/ 	.word	0x00000020


	//----- nvinfo : EIATTR_MIN_STACK_SIZE
	.align		4
.L_3:
        /*000c*/ 	.byte	0x04, 0x12
        /*000e*/ 	.short	(.L_5 - .L_4)
	.align		4
.L_4:
        /*0010*/ 	.word	index@(triton_poi_fused__native_batch_norm_legit_no_training_relu_36)
        /*0014*/ 	.word	0x00000000


	//----- nvinfo : EIATTR_FRAME_SIZE
	.align		4
.L_5:
        /*0018*/ 	.byte	0x04, 0x11
        /*001a*/ 	.short	(.L_7 - .L_6)
	.align		4
.L_6:
        /*001c*/ 	.word	index@(triton_poi_fused__native_batch_norm_legit_no_training_relu_36)
        /*0020*/ 	.word	0x00000000


	//----- nvinfo : EIATTR_MIN_STACK_SIZE
	.align		4
.L_7:
        /*0024*/ 	.byte	0x04, 0x12
        /*0026*/ 	.short	(.L_9 - .L_8)
	.align		4
.L_8:
        /*0028*/ 	.word	index@(triton_poi_fused__native_batch_norm_legit_no_training_relu_36)
        /*002c*/ 	.word	0x00000000
.L_9:


//--------------------- .nv.info.triton_poi_fused__native_batch_norm_legit_no_training_relu_36 --------------------------
	.section	.nv.info.triton_poi_fused__native_batch_norm_legit_no_training_relu_36,"",@"SHT_CUDA_INFO"
	.sectionflags	@""
	.align	4


	//----- nvinfo : EIATTR_CUDA_API_VERSION
	.align		4
        /*0000*/ 	.byte	0x04, 0x37
        /*0002*/ 	.short	(.L_11 - .L_10)
.L_10:
        /*0004*/ 	.word	0x0000007c


	//----- nvinfo : EIATTR_KPARAM_INFO
	.align		4
.L_11:
        /*0008*/ 	.byte	0x04, 0x17
        /*000a*/ 	.short	(.L_13 - .L_12)
.L_12:
        /*000c*/ 	.word	0x00000000
        /*0010*/ 	.short	0x0007
        /*0012*/ 	.short	0x0034
        /*0014*/ 	.byte	0x00, 0xf0, 0x11, 0x00


	//----- nvinfo : EIATTR_KPARAM_INFO
	.align		4
.L_13:
        /*0018*/ 	.byte	0x04, 0x17
        /*001a*/ 	.short	(.L_15 - .L_14)
.L_14:
        /*001c*/ 	.word	0x00000000
        /*0020*/ 	.short	0x0006
        /*0022*/ 	.short	0x0030
        /*0024*/ 	.byte	0x00, 0xf0, 0x11, 0x00


	//----- nvinfo : EIATTR_KPARAM_INFO
	.align		4
.L_15:
        /*0028*/ 	.byte	0x04, 0x17
        /*002a*/ 	.short	(.L_17 - .L_16)
.L_16:
        /*002c*/ 	.word	0x00000000
        /*0030*/ 	.short	0x0005
        /*0032*/ 	.short	0x0028
        /*0034*/ 	.byte	0x00, 0xf4, 0x21, 0x00


	//----- nvinfo : EIATTR_KPARAM_INFO
	.align		4
.L_17:
        /*0038*/ 	.byte	0x04, 0x17
        /*003a*/ 	.short	(.L_19 - .L_18)
.L_18:
        /*003c*/ 	.word	0x00000000
        /*0040*/ 	.short	0x0004
        /*0042*/ 	.short	0x0020
        /*0044*/ 	.byte	0x00, 0xf4, 0x21, 0x00


	//----- nvinfo : EIATTR_KPARAM_INFO
	.align		4
.L_19:
        /*0048*/ 	.byte	0x04, 0x17
        /*004a*/ 	.short	(.L_21 - .L_20)
.L_20:
        /*004c*/ 	.word	0x00000000
        /*0050*/ 	.short	0x0003
        /*0052*/ 	.short	0x0018
        /*0054*/ 	.byte	0x00, 0xf4, 0x21, 0x00


	//----- nvinfo : EIATTR_KPARAM_INFO
	.align		4
.L_21:
        /*0058*/ 	.byte	0x04, 0x17
        /*005a*/ 	.short	(.L_23 - .L_22)
.L_22:
        /*005c*/ 	.word	0x00000000
        /*0060*/ 	.short	0x0002
        /*0062*/ 	.short	0x0010
        /*0064*/ 	.byte	0x00, 0xf4, 0x21, 0x00


	//----- nvinfo : EIATTR_KPARAM_INFO
	.align		4
.L_23:
        /*0068*/ 	.byte	0x04, 0x17
        /*006a*/ 	.short	(.L_25 - .L_24)
.L_24:
        /*006c*/ 	.word	0x00000000
        /*0070*/ 	.short	0x0001
        /*0072*/ 	.short	0x0008
        /*0074*/ 	.byte	0x00, 0xf4, 0x21, 0x00


	//----- nvinfo : EIATTR_KPARAM_INFO
	.align		4
.L_25:
        /*0078*/ 	.byte	0x04, 0x17
        /*007a*/ 	.short	(.L_27 - .L_26)
.L_26:
        /*007c*/ 	.word	0x00000000
        /*0080*/ 	.short	0x0000
        /*0082*/ 	.short	0x0000
        /*0084*/ 	.byte	0x00, 0xf4, 0x21, 0x00


	//----- nvinfo : EIATTR_SPARSE_MMA_MASK
	.align		4
.L_27:
        /*0088*/ 	.byte	0x03, 0x50
        /*008a*/ 	.short	0x0000


	//----- nvinfo : EIATTR_MAXREG_COUNT
	.align		4
        /*008c*/ 	.byte	0x03, 0x1b
        /*008e*/ 	.short	0x00ff


	//----- nvinfo : EIATTR_EXIT_INSTR_OFFSETS
	.align		4
        /*0090*/ 	.byte	0x04, 0x1c
        /*0092*/ 	.short	(.L_29 - .L_28)


	//   ....[0]....
.L_28:
        /*0094*/ 	.word	0x00001230


	//   ....[1]....
        /*0098*/ 	.word	0x00001300


	//----- nvinfo : EIATTR_REQNTID
	.align		4
.L_29:
        /*009c*/ 	.byte	0x04, 0x10
        /*009e*/ 	.short	(.L_31 - .L_30)
.L_30:
        /*00a0*/ 	.word	0x00000100
        /*00a4*/ 	.word	0x00000001
        /*00a8*/ 	.word	0x00000001


	//----- nvinfo : EIATTR_CBANK_PARAM_SIZE
	.align		4
.L_31:
        /*00ac*/ 	.byte	0x03, 0x19
        /*00ae*/ 	.short	0x0038


	//----- nvinfo : EIATTR_PARAM_CBANK
	.align		4
        /*00b0*/ 	.byte	0x04, 0x0a
        /*00b2*/ 	.short	(.L_33 - .L_32)
	.align		4
.L_32:
        /*00b4*/ 	.word	index@(.nv.constant0.triton_poi_fused__native_batch_norm_legit_no_training_relu_36)
        /*00b8*/ 	.short	0x0210
        /*00ba*/ 	.short	0x0038


	//----- nvinfo : EIATTR_SW_WAR
	.align		4
.L_33:
        /*00bc*/ 	.byte	0x04, 0x36
        /*00be*/ 	.short	(.L_35 - .L_34)
.L_34:
        /*00c0*/ 	.word	0x00000008
.L_35:


//--------------------- .nv.callgraph             --------------------------
	.section	.nv.callgraph,"",@"SHT_CUDA_CALLGRAPH"
	.align	4
	.sectionentsize	8
	.align		4
        /*0000*/ 	.word	0x00000000
	.align		4
        /*0004*/ 	.word	0xffffffff
	.align		4
        /*0008*/ 	.word	0x00000000
	.align		4
        /*000c*/ 	.word	0xfffffffe
	.align		4
        /*0010*/ 	.word	0x00000000
	.align		4
        /*0014*/ 	.word	0xfffffffd
	.align		4
        /*0018*/ 	.word	0x00000000
	.align		4
        /*001c*/ 	.word	0xfffffffc


//--------------------- .nv.constant4             --------------------------
	.section	.nv.constant4,"a",@progbits
	.align	8
	.align		8
.nv.constant4:
        /*0000*/ 	.dword	_$_str
	.align		8
        /*0008*/ 	.dword	_$_str_$_2


//--------------------- .text.triton_poi_fused__native_batch_norm_legit_no_training_relu_36 --------------------------
	.section	.text.triton_poi_fused__native_batch_norm_legit_no_training_relu_36,"ax",@progbits
	.sectionflags	@"SHF_BARRIERS=1"
	.align	128
        .global         triton_poi_fused__native_batch_norm_legit_no_training_relu_36
        .type           triton_poi_fused__native_batch_norm_legit_no_training_relu_36,@function
        .size           triton_poi_fused__native_batch_norm_legit_no_training_relu_36,(.L_x_1 - triton_poi_fused__native_batch_norm_legit_no_training_relu_36)
        .other          triton_poi_fused__native_batch_norm_legit_no_training_relu_36,@"STO_CUDA_ENTRY STV_DEFAULT"
triton_poi_fused__native_batch_norm_legit_no_training_relu_36:
.text.triton_poi_fused__native_batch_norm_legit_no_training_relu_36:
[----:B------:R-:W0:Y:S01]  /*0000*/  LDC R1, c[0x0][0x28] ;  /* 0x00000a00ff017b82 */ /* 0x000e220000000800 */
[----:B------:R-:W1:Y:S07]  /*0010*/  S2R R2, SR_TID.X ;  /* 0x0000000000027919 */ /* 0x000e6e0000002100 */
[----:B------:R-:W2:Y:S01]  /*0020*/  LDC.64 R16, c[0x0][0x210] ;  /* 0x00008400ff107b82 */ /* 0x000ea20000000a00 */
[----:B------:R-:W-:Y:S01]  /*0030*/  ULDC.64 UR6, c[0x0][0x208] ;  /* 0x0000820000067ab9 */ /* 0x000fe20000000a00 */
[----:B------:R-:W3:Y:S01]  /*0040*/  S2R R21, SR_CTAID.Y ;  /* 0x0000000000157919 */ /* 0x000ee20000002600 */
[----:B------:R-:W4:Y:S01]  /*0050*/  S2R R5, SR_CTAID.X ;  /* 0x0000000000057919 */ /* 0x000f220000002500 */
[----:B-1----:R-:W-:Y:S01]  /*0060*/  IMAD.SHL.U32 R3, R2, 0x4, RZ ;  /* 0x0000000402037824 */ /* 0x002fe200078e00ff */
[----:B------:R-:W-:-:S04]  /*0070*/  SHF.R.U32.HI R8, RZ, 0x6, R2 ;  /* 0x00000006ff087819 */ /* 0x000fc80000011602 */
[----:B------:R-:W-:-:S04]  /*0080*/  LOP3.LUT R0, R3, 0xfc, RZ, 0xc0, !PT ;  /* 0x000000fc03007812 */ /* 0x000fc800078ec0ff */
[----:B---3--:R-:W-:Y:S01]  /*0090*/  PRMT R4, R0, 0x6540, R21 ;  /* 0x0000654000047816 */ /* 0x008fe20000000015 */
[----:B----4-:R-:W-:Y:S01]  /*00a0*/  IMAD.SHL.U32 R0, R5, 0x10, RZ ;  /* 0x0000001005007824 */ /* 0x010fe200078e00ff */
[----:B------:R-:W-:Y:S02]  /*00b0*/  SGXT.U32 R5, R8, 0x2 ;  /* 0x000000020805781a */ /* 0x000fe40000000000 */
[C---:B------:R-:W-:Y:S01]  /*00c0*/  ISETP.GE.AND P0, PT, R4.reuse, 0x600, PT ;  /* 0x000006000400780c */ /* 0x040fe20003f06270 */
[----:B------:R-:W-:Y:S01]  /*00d0*/  IMAD.HI R6, R4, 0x2aaaaaab, RZ ;  /* 0x2aaaaaab04067827 */ /* 0x000fe200078e02ff */
[----:B------:R-:W-:-:S04]  /*00e0*/  LOP3.LUT R18, R0, R5, RZ, 0xfc, !PT ;  /* 0x0000000500127212 */ /* 0x000fc800078efcff */
[----:B------:R-:W-:Y:S02]  /*00f0*/  SHF.R.U32.HI R7, RZ, 0x1f, R6 ;  /* 0x0000001fff077819 */ /* 0x000fe40000011606 */
[----:B------:R-:W-:Y:S02]  /*0100*/  ISETP.LT.AND P1, PT, R18, 0x384, !P0 ;  /* 0x000003841200780c */ /* 0x000fe40004721270 */
[----:B------:R-:W-:Y:S02]  /*0110*/  LEA.HI.SX32 R7, R6, R7, 0x1a ;  /* 0x0000000706077211 */ /* 0x000fe400078fd2ff */
[----:B------:R-:W-:-:S03]  /*0120*/  LOP3.LUT R8, R18, 0x4, RZ, 0xfc, !PT ;  /* 0x0000000412087812 */ /* 0x000fc600078efcff */
[C---:B------:R-:W-:Y:S01]  /*0130*/  IMAD R4, R7.reuse, -0x180, R4 ;  /* 0xfffffe8007047824 */ /* 0x040fe200078e0204 */
[----:B------:R-:W-:Y:S02]  /*0140*/  ISETP.LT.AND P2, PT, R8, 0x384, !P0 ;  /* 0x000003840800780c */ /* 0x000fe40004741270 */
[----:B------:R-:W-:Y:S01]  /*0150*/  CS2R R8, SRZ ;  /* 0x0000000000087805 */ /* 0x000fe2000001ff00 */
[----:B------:R-:W-:Y:S01]  /*0160*/  IMAD R19, R7, 0x54600, R4 ;  /* 0x0005460007137824 */ /* 0x000fe200078e0204 */
[----:B------:R-:W-:Y:S02]  /*0170*/  CS2R R4, SRZ ;  /* 0x0000000000047805 */ /* 0x000fe4000001ff00 */
[----:B------:R-:W-:Y:S01]  /*0180*/  CS2R R6, SRZ ;  /* 0x0000000000067805 */ /* 0x000fe2000001ff00 */
[----:B------:R-:W-:-:S04]  /*0190*/  IMAD R19, R18, 0x180, R19 ;  /* 0x0000018012137824 */ /* 0x000fc800078e0213 */
[----:B--2---:R-:W-:-:S05]  /*01a0*/  IMAD.WIDE R14, R19, 0x4, R16 ;  /* 0x00000004130e7825 */ /* 0x004fca00078e0210 */
[----:B------:R1:W2:Y:S01]  /*01b0*/  @P1 LDG.E.EL.128 R4, desc[UR6][R14.64] ;  /* 0x000000060e041981 */ /* 0x0002a2000c2e1d00 */
[----:B------:R-:W-:Y:S01]  /*01c0*/  VIADD R23, R19, 0x600 ;  /* 0x0000060013177836 */ /* 0x000fe20000000000 */
[----:B------:R-:W-:Y:S02]  /*01d0*/  CS2R R10, SRZ ;  /* 0x00000000000a7805 */ /* 0x000fe4000001ff00 */
[----:B------:R-:W-:Y:S01]  /*01e0*/  LOP3.LUT R12, R18, 0x8, RZ, 0xfc, !PT ;  /* 0x00000008120c7812 */ /* 0x000fe200078efcff */
[----:B------:R-:W-:-:S03]  /*01f0*/  IMAD.WIDE R22, R23, 0x4, R16 ;  /* 0x0000000417167825 */ /* 0x000fc600078e0210 */
[----:B------:R-:W-:Y:S02]  /*0200*/  ISETP.LT.AND P1, PT, R12, 0x384, !P0 ;  /* 0x000003840c00780c */ /* 0x000fe40004721270 */
[----:B------:R3:W4:Y:S01]  /*0210*/  @P2 LDG.E.EL.128 R8, desc[UR6][R22.64] ;  /* 0x0000000616082981 */ /* 0x000722000c2e1d00 */
[----:B------:R-:W-:Y:S02]  /*0220*/  IADD3 R25, R19, 0xc00, RZ ;  /* 0x00000c0013197810 */ /* 0x000fe40007ffe0ff */
[----:B------:R-:W-:Y:S02]  /*0230*/  CS2R R12, SRZ ;  /* 0x00000000000c7805 */ /* 0x000fe4000001ff00 */
[----:B-1----:R-:W-:Y:S01]  /*0240*/  CS2R R14, SRZ ;  /* 0x00000000000e7805 */ /* 0x002fe2000001ff00 */
[----:B------:R-:W-:-:S05]  /*0250*/  IMAD.WIDE R24, R25, 0x4, R16 ;  /* 0x0000000419187825 */ /* 0x000fca00078e0210 */
[----:B------:R-:W5:Y:S01]  /*0260*/  @P1 LDG.E.EL.128 R12, desc[UR6][R24.64] ;  /* 0x00000006180c1981 */ /* 0x000f62000c2e1d00 */
[----:B------:R-:W-:Y:S01]  /*0270*/  LOP3.LUT R18, R18, 0xc, RZ, 0xfc, !PT ;  /* 0x0000000c12127812 */ /* 0x000fe200078efcff */
[----:B------:R-:W-:-:S03]  /*0280*/  VIADD R27, R19, 0x1200 ;  /* 0x00001200131b7836 */ /* 0x000fc60000000000 */
[----:B------:R-:W-:Y:S01]  /*0290*/  ISETP.LT.AND P0, PT, R18, 0x384, !P0 ;  /* 0x000003841200780c */ /* 0x000fe20004701270 */
[----:B------:R-:W-:Y:S01]  /*02a0*/  IMAD.WIDE R26, R27, 0x4, R16 ;  /* 0x000000041b1a7825 */ /* 0x000fe200078e0210 */
[----:B------:R-:W-:Y:S02]  /*02b0*/  CS2R R16, SRZ ;  /* 0x0000000000107805 */ /* 0x000fe4000001ff00 */
[----:B------:R-:W-:-:S09]  /*02c0*/  CS2R R18, SRZ ;  /* 0x0000000000127805 */ /* 0x000fd2000001ff00 */
[----:B------:R1:W5:Y:S01]  /*02d0*/  @P0 LDG.E.EL.128 R16, desc[UR6][R26.64] ;  /* 0x000000061a100981 */ /* 0x000362000c2e1d00 */
[----:B------:R-:W1:Y:S01]  /*02e0*/  S2UR UR5, SR_CgaCtaId ;  /* 0x00000000000579c3 */ /* 0x000e620000008800 */
[----:B------:R-:W-:Y:S01]  /*02f0*/  SHF.R.U32.HI R20, RZ, 0x2, R2 ;  /* 0x00000002ff147819 */ /* 0x000fe20000011602 */
[----:B------:R-:W-:Y:S01]  /*0300*/  UMOV UR4, 0x400 ;  /* 0x0000040000047882 */ /* 0x000fe20000000000 */
[----:B---3--:R-:W-:Y:S02]  /*0310*/  LOP3.LUT R22, R3, 0x3fc, RZ, 0xc0, !PT ;  /* 0x000003fc03167812 */ /* 0x008fe400078ec0ff */
[----:B------:R-:W-:Y:S02]  /*0320*/  LOP3.LUT R20, R20, 0x30, RZ, 0xc0, !PT ;  /* 0x0000003014147812 */ /* 0x000fe400078ec0ff */
[----:B------:R-:W-:Y:S01]  /*0330*/  PRMT R29, R2, 0x6540, R21 ;  /* 0x00006540021d7816 */ /* 0x000fe20000000015 */
[----:B01----:R-:W0:Y:S03]  /*0340*/  LDC.64 R26, c[0x0][0x220] ;  /* 0x00008800ff1a7b82 */ /* 0x003e260000000a00 */
[----:B------:R-:W-:Y:S01]  /*0350*/  ISETP.GE.AND P0, PT, R29, 0x600, PT ;  /* 0x000006001d00780c */ /* 0x000fe20003f06270 */
[----:B------:R-:W-:-:S06]  /*0360*/  UPRMT UR4, UR5, 0x654, UR4 ;  /* 0x0000065405047896 */ /* 0x000fcc0008000004 */
[----:B------:R-:W-:Y:S01]  /*0370*/  VIADD R23, R20, UR4 ;  /* 0x0000000414177c36 */ /* 0x000fe20008000000 */
[----:B------:R-:W-:-:S03]  /*0380*/  LOP3.LUT R20, R2, 0xff, RZ, 0xc0, !PT ;  /* 0x000000ff02147812 */ /* 0x000fc600078ec0ff */
[----:B------:R-:W-:Y:S01]  /*0390*/  IMAD R22, R22, 0x4, R23 ;  /* 0x0000000416167824 */ /* 0x000fe200078e0217 */
[----:B------:R-:W-:-:S04]  /*03a0*/  LEA R20, R20, UR4, 0x2 ;  /* 0x0000000414147c11 */ /* 0x000fc8000f8e10ff */
[----:B--2---:R-:W-:Y:S01]  /*03b0*/  STS.128 [R22], R4 ;  /* 0x0000000416007388 */ /* 0x004fe20000000c00 */
[----:B------:R-:W-:Y:S06]  /*03c0*/  BAR.SYNC.DEFER_BLOCKING 0x0 ;  /* 0x0000000000007b1d */ /* 0x000fec0000010000 */
[----:B------:R-:W-:Y:S04]  /*03d0*/  LDS R25, [R20] ;  /* 0x0000000014197984 */ /* 0x000fe80000000800 */
[----:B------:R-:W-:Y:S04]  /*03e0*/  LDS R23, [R20+0x410] ;  /* 0x0004100014177984 */ /* 0x000fe80000000800 */
[----:B------:R-:W-:Y:S04]  /*03f0*/  LDS R28, [R20+0x820] ;  /* 0x00082000141c7984 */ /* 0x000fe80000000800 */
[----:B------:R-:W-:Y:S01]  /*0400*/  LDS R24, [R20+0xc30] ;  /* 0x000c300014187984 */ /* 0x000fe20000000800 */
[----:B------:R-:W-:Y:S06]  /*0410*/  BAR.SYNC.DEFER_BLOCKING 0x0 ;  /* 0x0000000000007b1d */ /* 0x000fec0000010000 */
[----:B----4-:R1:W-:Y:S02]  /*0420*/  STS.128 [R22], R8 ;  /* 0x0000000816007388 */ /* 0x0103e40000000c00 */
[----:B------:R-:W-:Y:S01]  /*0430*/  BAR.SYNC.DEFER_BLOCKING 0x0 ;  /* 0x0000000000007b1d */ /* 0x000fe20000010000 */
[----:B-1----:R-:W-:-:S07]  /*0440*/  IMAD.HI R8, R29, 0x2aaaaaab, RZ ;  /* 0x2aaaaaab1d087827 */ /* 0x002fce00078e02ff */
[----:B------:R-:W1:Y:S01]  /*0450*/  LDC.64 R10, c[0x0][0x230] ;  /* 0x00008c00ff0a7b82 */ /* 0x000e620000000a00 */
[----:B------:R-:W-:-:S04]  /*0460*/  SHF.R.U32.HI R9, RZ, 0x1f, R8 ;  /* 0x0000001fff097819 */ /* 0x000fc80000011608 */
[----:B------:R-:W-:Y:S01]  /*0470*/  LEA.HI R8, R8, R9, RZ, 0x1a ;  /* 0x0000000908087211 */ /* 0x000fe200078fd0ff */
[----:B------:R-:W-:Y:S04]  /*0480*/  LDS R4, [R20] ;  /* 0x0000000014047984 */ /* 0x000fe80000000800 */
[----:B------:R-:W2:Y:S04]  /*0490*/  LDS R7, [R20+0x410] ;  /* 0x0004100014077984 */ /* 0x000ea80000000800 */
[----:B------:R-:W3:Y:S04]  /*04a0*/  LDS R6, [R20+0x820] ;  /* 0x0008200014067984 */ /* 0x000ee80000000800 */
[----:B------:R-:W4:Y:S01]  /*04b0*/  LDS R5, [R20+0xc30] ;  /* 0x000c300014057984 */ /* 0x000f220000000800 */
[----:B------:R-:W-:Y:S06]  /*04c0*/  BAR.SYNC.DEFER_BLOCKING 0x0 ;  /* 0x0000000000007b1d */ /* 0x000fec0000010000 */
[----:B-----5:R5:W-:Y:S02]  /*04d0*/  STS.128 [R22], R12 ;  /* 0x0000000c16007388 */ /* 0x020be40000000c00 */
[----:B------:R-:W-:Y:S01]  /*04e0*/  BAR.SYNC.DEFER_BLOCKING 0x0 ;  /* 0x0000000000007b1d */ /* 0x000fe20000010000 */
[----:B-----5:R-:W-:-:S07]  /*04f0*/  IMAD R15, R8, -0x180, R29 ;  /* 0xfffffe80080f7824 */ /* 0x020fce00078e021d */
[----:B------:R-:W5:Y:S01]  /*0500*/  LDC.64 R8, c[0x0][0x218] ;  /* 0x00008600ff087b82 */ /* 0x000f620000000a00 */
[----:B0-----:R-:W-:Y:S01]  /*0510*/  IMAD.WIDE R26, R15, 0x4, R26 ;  /* 0x000000040f1a7825 */ /* 0x001fe200078e021a */
[----:B------:R-:W0:Y:S04]  /*0520*/  LDS R14, [R20] ;  /* 0x00000000140e7984 */ /* 0x000e280000000800 */
[----:B------:R-:W0:Y:S04]  /*0530*/  LDS R13, [R20+0x410] ;  /* 0x00041000140d7984 */ /* 0x000e280000000800 */
[----:B------:R-:W0:Y:S04]  /*0540*/  LDS R12, [R20+0x820] ;  /* 0x00082000140c7984 */ /* 0x000e280000000800 */
[----:B------:R-:W0:Y:S01]  /*0550*/  LDS R29, [R20+0xc30] ;  /* 0x000c3000141d7984 */ /* 0x000e220000000800 */
[----:B------:R-:W-:Y:S06]  /*0560*/  BAR.SYNC.DEFER_BLOCKING 0x0 ;  /* 0x0000000000007b1d */ /* 0x000fec0000010000 */
[----:B------:R1:W-:Y:S02]  /*0570*/  STS.128 [R22], R16 ;  /* 0x0000001016007388 */ /* 0x0003e40000000c00 */
[----:B------:R-:W-:Y:S01]  /*0580*/  BAR.SYNC.DEFER_BLOCKING 0x0 ;  /* 0x0000000000007b1d */ /* 0x000fe20000010000 */
[----:B-1----:R-:W-:-:S10]  /*0590*/  HFMA2.MMA R16, -RZ, RZ, 0, 0 ;  /* 0x00000000ff107435 */ /* 0x002fd400000001ff */
[----:B------:R1:W2:Y:S01]  /*05a0*/  @!P0 LDG.E.EL R16, desc[UR6][R26.64] ;  /* 0x000000061a108981 */ /* 0x0002a2000c2e1900 */
[----:B-----5:R-:W-:-:S03]  /*05b0*/  IMAD.WIDE R8, R15, 0x4, R8 ;  /* 0x000000040f087825 */ /* 0x020fc600078e0208 */
[----:B------:R-:W5:Y:S01]  /*05c0*/  LDS R17, [R20] ;  /* 0x0000000014117984 */ /* 0x000f620000000800 */
[----:B------:R-:W-:-:S03]  /*05d0*/  IMAD.WIDE R10, R15, 0x4, R10 ;  /* 0x000000040f0a7825 */ /* 0x000fc600078e020a */
[----:B------:R-:W0:Y:S01]  /*05e0*/  LDS R19, [R20+0x410] ;  /* 0x0004100014137984 */ /* 0x000e220000000800 */
[----:B-1----:R-:W-:-:S06]  /*05f0*/  IMAD.MOV.U32 R26, RZ, RZ, RZ ;  /* 0x000000ffff1a7224 */ /* 0x002fcc00078e00ff */
[----:B------:R1:W3:Y:S01]  /*0600*/  @!P0 LDG.E.EL R26, desc[UR6][R8.64] ;  /* 0x00000006081a8981 */ /* 0x0002e2000c2e1900 */
[----:B------:R-:W-:Y:S01]  /*0610*/  IMAD.MOV.U32 R18, RZ, RZ, RZ ;  /* 0x000000ffff127224 */ /* 0x000fe200078e00ff */
[----:B-1----:R-:W1:Y:S02]  /*0620*/  LDC.64 R8, c[0x0][0x228] ;  /* 0x00008a00ff087b82 */ /* 0x002e640000000a00 */
[----:B-1----:R-:W-:-:S04]  /*0630*/  IMAD.WIDE R8, R15, 0x4, R8 ;  /* 0x000000040f087825 */ /* 0x002fc800078e0208 */
[----:B------:R-:W-:Y:S01]  /*0640*/  IMAD.MOV.U32 R15, RZ, RZ, RZ ;  /* 0x000000ffff0f7224 */ /* 0x000fe200078e00ff */
[----:B------:R1:W5:Y:S05]  /*0650*/  @!P0 LDG.E.EL R18, desc[UR6][R8.64] ;  /* 0x0000000608128981 */ /* 0x00036a000c2e1900 */
[----:B------:R0:W5:Y:S01]  /*0660*/  @!P0 LDG.E.EL R15, desc[UR6][R10.64] ;  /* 0x000000060a0f8981 */ /* 0x000162000c2e1900 */
[----:B------:R-:W4:Y:S01]  /*0670*/  S2UR UR4, SR_CgaCtaId ;  /* 0x00000000000479c3 */ /* 0x000f220000008800 */
[----:B------:R-:W-:Y:S01]  /*0680*/  SHF.R.U32.HI R2, RZ, 0x2, R2 ;  /* 0x00000002ff027819 */ /* 0x000fe20000011602 */
[----:B------:R-:W-:Y:S01]  /*0690*/  UMOV UR5, 0x400 ;  /* 0x0000040000057882 */ /* 0x000fe20000000000 */
[----:B------:R-:W-:Y:S01]  /*06a0*/  LOP3.LUT R0, R0, 0xc, R3, 0xf8, !PT ;  /* 0x0000000c00007812 */ /* 0x000fe200078ef803 */
[----:B-1----:R-:W1:Y:S01]  /*06b0*/  LDS R9, [R20+0x820] ;  /* 0x0008200014097984 */ /* 0x002e620000000800 */
[----:B------:R-:W-:-:S03]  /*06c0*/  SGXT.U32 R2, R2, 0x6 ;  /* 0x000000060202781a */ /* 0x000fc60000000000 */
[----:B0-----:R-:W0:Y:S01]  /*06d0*/  LDS R11, [R20+0xc30] ;  /* 0x000c3000140b7984 */ /* 0x001e220000000800 */
[----:B------:R-:W-:Y:S02]  /*06e0*/  MOV R10, 0x3e800000 ;  /* 0x3e800000000a7802 */ /* 0x000fe40000000f00 */
[----:B------:R-:W-:Y:S01]  /*06f0*/  PRMT R21, R2, 0x6540, R21 ;  /* 0x0000654002157816 */ /* 0x000fe20000000015 */
[----:B----4-:R-:W-:Y:S01]  /*0700*/  UPRMT UR4, UR4, 0x654, UR5 ;  /* 0x0000065404047896 */ /* 0x010fe20008000005 */
[----:B------:R-:W-:Y:S01]  /*0710*/  BAR.SYNC.DEFER_BLOCKING 0x0 ;  /* 0x0000000000007b1d */ /* 0x000fe20000010000 */
[----:B--2---:R-:W-:-:S05]  /*0720*/  FADD R22, R16, 9.9999997473787516356e-06 ;  /* 0x3727c5ac10167421 */ /* 0x004fca0000000000 */
[----:B------:R-:W2:Y:S01]  /*0730*/  S2R R16, SR_TID.X ;  /* 0x0000000000107919 */ /* 0x000ea20000002100 */
[----:B------:R-:W4:Y:S01]  /*0740*/  MUFU.SQRT R27, R22 ;  /* 0x00000016001b7308 */ /* 0x000f220000002000 */
[--C-:B---3--:R-:W-:Y:S01]  /*0750*/  FADD R7, R7, -R26.reuse ;  /* 0x8000001a07077221 */ /* 0x108fe20000000000 */
[--C-:B------:R-:W-:Y:S01]  /*0760*/  FADD R23, R23, -R26.reuse ;  /* 0x8000001a17177221 */ /* 0x100fe20000000000 */
[--C-:B------:R-:W-:Y:S01]  /*0770*/  FADD R25, R25, -R26.reuse ;  /* 0x8000001a19197221 */ /* 0x100fe20000000000 */
[C---:B----4-:R-:W-:Y:S01]  /*0780*/  FSETP.GT.AND P0, PT, R27.reuse, 8.50705917302346158658e+37, PT ;  /* 0x7e8000001b00780b */ /* 0x050fe20003f04000 */
[--C-:B------:R-:W-:Y:S01]  /*0790*/  FADD R24, R24, -R26.reuse ;  /* 0x8000001a18187221 */ /* 0x100fe20000000000 */
[----:B------:R-:W-:Y:S01]  /*07a0*/  FSETP.GEU.AND P1, PT, R27, 1.175494350822287508e-38, PT ;  /* 0x008000001b00780b */ /* 0x000fe20003f2e000 */
[--C-:B------:R-:W-:Y:S01]  /*07b0*/  FADD R4, R4, -R26.reuse ;  /* 0x8000001a04047221 */ /* 0x100fe20000000000 */
[----:B------:R-:W-:Y:S01]  /*07c0*/  FSEL R10, R10, 1, P0 ;  /* 0x3f8000000a0a7808 */ /* 0x000fe20000000000 */
[--C-:B------:R-:W-:Y:S01]  /*07d0*/  FADD R6, R6, -R26.reuse ;  /* 0x8000001a06067221 */ /* 0x100fe20000000000 */
[--C-:B------:R-:W-:Y:S01]  /*07e0*/  FADD R5, R5, -R26.reuse ;  /* 0x8000001a05057221 */ /* 0x100fe20000000000 */
[--C-:B------:R-:W-:Y:S01]  /*07f0*/  FADD R14, R14, -R26.reuse ;  /* 0x8000001a0e0e7221 */ /* 0x100fe20000000000 */
[--C-:B------:R-:W-:Y:S01]  /*0800*/  FADD R13, R13, -R26.reuse ;  /* 0x8000001a0d0d7221 */ /* 0x100fe20000000000 */
[--C-:B------:R-:W-:Y:S01]  /*0810*/  FADD R12, R12, -R26.reuse ;  /* 0x8000001a0c0c7221 */ /* 0x100fe20000000000 */
[--C-:B------:R-:W-:Y:S01]  /*0820*/  FADD R29, R29, -R26.reuse ;  /* 0x8000001a1d1d7221 */ /* 0x100fe20000000000 */
[--C-:B-----5:R-:W-:Y:S01]  /*0830*/  FADD R17, R17, -R26.reuse ;  /* 0x8000001a11117221 */ /* 0x120fe20000000000 */
[--C-:B------:R-:W-:Y:S01]  /*0840*/  FADD R19, R19, -R26.reuse ;  /* 0x8000001a13137221 */ /* 0x100fe20000000000 */
[----:B------:R-:W-:Y:S01]  /*0850*/  @P0 FMUL R27, R27, 0.25 ;  /* 0x3e8000001b1b0820 */ /* 0x000fe20000400000 */
[----:B-1----:R-:W-:Y:S01]  /*0860*/  FADD R9, R9, -R26 ;  /* 0x8000001a09097221 */ /* 0x002fe20000000000 */
[----:B------:R-:W-:Y:S01]  /*0870*/  @!P1 FMUL R10, R10, 16777216 ;  /* 0x4b8000000a0a9820 */ /* 0x000fe20000400000 */
[----:B--2---:R-:W-:-:S02]  /*0880*/  IMAD.SHL.U32 R2, R16, 0x10, RZ ;  /* 0x0000001010027824 */ /* 0x004fc400078e00ff */
[----:B------:R-:W-:Y:S01]  /*0890*/  @!P1 FMUL R27, R27, 16777216 ;  /* 0x4b8000001b1b9820 */ /* 0x000fe20000400000 */
[----:B0-----:R-:W-:-:S03]  /*08a0*/  FADD R11, R11, -R26 ;  /* 0x8000001a0b0b7221 */ /* 0x001fc60000000000 */
[----:B------:R0:W1:Y:S01]  /*08b0*/  MUFU.RCP R8, R27 ;  /* 0x0000001b00087308 */ /* 0x0000620000001000 */
[----:B------:R-:W-:Y:S01]  /*08c0*/  LOP3.LUT R2, R2, 0xff0, RZ, 0xc0, !PT ;  /* 0x00000ff002027812 */ /* 0x000fe200078ec0ff */
[----:B0-----:R-:W-:Y:S01]  /*08d0*/  FADD R27, R28, -R26 ;  /* 0x8000001a1c1b7221 */ /* 0x001fe20000000000 */
[----:B-1----:R-:W-:Y:S02]  /*08e0*/  FMUL R8, R8, R10 ;  /* 0x0000000a08087220 */ /* 0x002fe40000400000 */
[----:B------:R-:W-:Y:S02]  /*08f0*/  LEA.HI R10, R2, UR4, RZ, 0x1e ;  /* 0x00000004020a7c11 */ /* 0x000fe4000f8ff0ff */
[C---:B------:R-:W-:Y:S01]  /*0900*/  FMUL R26, R8.reuse, R7 ;  /* 0x00000007081a7220 */ /* 0x040fe20000400000 */
[C---:B------:R-:W-:Y:S01]  /*0910*/  FMUL R28, R8.reuse, R27 ;  /* 0x0000001b081c7220 */ /* 0x040fe20000400000 */
[C---:B------:R-:W-:Y:S01]  /*0920*/  FMUL R7, R8.reuse, R23 ;  /* 0x0000001708077220 */ /* 0x040fe20000400000 */
[C---:B------:R-:W-:Y:S01]  /*0930*/  FMUL R4, R8.reuse, R4 ;  /* 0x0000000408047220 */ /* 0x040fe20000400000 */
[----:B------:R-:W-:Y:S01]  /*0940*/  FMUL R24, R8, R24 ;  /* 0x0000001808187220 */ /* 0x000fe20000400000 */
[-CC-:B------:R-:W-:Y:S01]  /*0950*/  FFMA R28, R28, R18.reuse, R15.reuse ;  /* 0x000000121c1c7223 */ /* 0x180fe2000000000f */
[-CC-:B------:R-:W-:Y:S01]  /*0960*/  FFMA R7, R7, R18.reuse, R15.reuse ;  /* 0x0000001207077223 */ /* 0x180fe2000000000f */
[-CC-:B------:R-:W-:Y:S01]  /*0970*/  FFMA R4, R4, R18.reuse, R15.reuse ;  /* 0x0000001204047223 */ /* 0x180fe2000000000f */
[--C-:B------:R-:W-:Y:S01]  /*0980*/  FFMA R24, R24, R18, R15.reuse ;  /* 0x0000001218187223 */ /* 0x100fe2000000000f */
[----:B------:R-:W-:Y:S01]  /*0990*/  IMAD R2, R2, 0x4, R10 ;  /* 0x0000000402027824 */ /* 0x000fe200078e020a */
[----:B------:R-:W-:Y:S01]  /*09a0*/  FSETP.GEU.AND P0, PT, R28, RZ, PT ;  /* 0x000000ff1c00720b */ /* 0x000fe20003f0e000 */
[C---:B------:R-:W-:Y:S01]  /*09b0*/  FMUL R22, R8.reuse, R5 ;  /* 0x0000000508167220 */ /* 0x040fe20000400000 */
[C---:B------:R-:W-:Y:S01]  /*09c0*/  FSETP.GEU.AND P1, PT, R7.reuse, RZ, PT ;  /* 0x000000ff0700720b */ /* 0x040fe20003f2e000 */
[C---:B------:R-:W-:Y:S01]  /*09d0*/  FMUL R6, R8.reuse, R6 ;  /* 0x0000000608067220 */ /* 0x040fe20000400000 */
        /* <DEDUP_REMOVED lines=8> */
[----:B------:R-:W-:Y:S01]  /*0a60*/  FMUL R8, R8, R11 ;  /* 0x0000000b08087220 */ /* 0x000fe20000400000 */
[----:B------:R-:W-:Y:S01]  /*0a70*/  FSEL R7, R7, RZ, P1 ;  /* 0x000000ff07077208 */ /* 0x000fe20000800000 */
[-CC-:B------:R-:W-:Y:S01]  /*0a80*/  FFMA R6, R6, R18.reuse, R15.reuse ;  /* 0x0000001206067223 */ /* 0x180fe2000000000f */
[----:B------:R-:W-:Y:S01]  /*0a90*/  FSEL R11, R28, RZ, P0 ;  /* 0x000000ff1c0b7208 */ /* 0x000fe20000000000 */
[-CC-:B------:R-:W-:Y:S01]  /*0aa0*/  FFMA R22, R22, R18.reuse, R15.reuse ;  /* 0x0000001216167223 */ /* 0x180fe2000000000f */
[----:B------:R-:W-:Y:S01]  /*0ab0*/  FSETP.GEU.AND P1, PT, R24, RZ, PT ;  /* 0x000000ff1800720b */ /* 0x000fe20003f2e000 */
[-CC-:B------:R-:W-:Y:S01]  /*0ac0*/  FFMA R5, R5, R18.reuse, R15.reuse ;  /* 0x0000001205057223 */ /* 0x180fe2000000000f */
[----:B------:R-:W-:Y:S01]  /*0ad0*/  FSETP.GEU.AND P0, PT, R4, RZ, PT ;  /* 0x000000ff0400720b */ /* 0x000fe20003f0e000 */
[-CC-:B------:R-:W-:Y:S01]  /*0ae0*/  FFMA R26, R26, R18.reuse, R15.reuse ;  /* 0x000000121a1a7223 */ /* 0x180fe2000000000f */
[-CC-:B------:R-:W-:Y:S01]  /*0af0*/  FFMA R14, R14, R18.reuse, R15.reuse ;  /* 0x000000120e0e7223 */ /* 0x180fe2000000000f */
[-CC-:B------:R-:W-:Y:S01]  /*0b00*/  FFMA R20, R20, R18.reuse, R15.reuse ;  /* 0x0000001214147223 */ /* 0x180fe2000000000f */
[-CC-:B------:R-:W-:Y:S01]  /*0b10*/  FFMA R12, R12, R18.reuse, R15.reuse ;  /* 0x000000120c0c7223 */ /* 0x180fe2000000000f */
[-CC-:B------:R-:W-:Y:S01]  /*0b20*/  FFMA R10, R10, R18.reuse, R15.reuse ;  /* 0x000000120a0a7223 */ /* 0x180fe2000000000f */
[-CC-:B------:R-:W-:Y:S01]  /*0b30*/  FFMA R17, R17, R18.reuse, R15.reuse ;  /* 0x0000001211117223 */ /* 0x180fe2000000000f */
[-CC-:B------:R-:W-:Y:S01]  /*0b40*/  FFMA R19, R19, R18.reuse, R15.reuse ;  /* 0x0000001213137223 */ /* 0x180fe2000000000f */
[-CC-:B------:R-:W-:Y:S01]  /*0b50*/  FFMA R9, R9, R18.reuse, R15.reuse ;  /* 0x0000001209097223 */ /* 0x180fe2000000000f */
[----:B------:R-:W-:Y:S01]  /*0b60*/  FFMA R8, R8, R18, R15 ;  /* 0x0000001208087223 */ /* 0x000fe2000000000f */
[----:B------:R-:W-:Y:S01]  /*0b70*/  FSEL R13, R24, RZ, P1 ;  /* 0x000000ff180d7208 */ /* 0x000fe20000800000 */
[----:B------:R0:W-:Y:S01]  /*0b80*/  STS [R2+0x4], R7 ;  /* 0x0000040702007388 */ /* 0x0001e20000000800 */
[----:B------:R-:W-:Y:S01]  /*0b90*/  FSEL R15, R4, RZ, P0 ;  /* 0x000000ff040f7208 */ /* 0x000fe20000000000 */
[----:B------:R-:W-:Y:S01]  /*0ba0*/  IMAD.SHL.U32 R4, R16, 0x4, RZ ;  /* 0x0000000410047824 */ /* 0x000fe200078e00ff */
[----:B------:R-:W-:Y:S01]  /*0bb0*/  FSETP.GEU.AND P1, PT, R6, RZ, PT ;  /* 0x000000ff0600720b */ /* 0x000fe20003f2e000 */
[----:B------:R1:W-:Y:S01]  /*0bc0*/  STS [R2+0x8], R11 ;  /* 0x0000080b02007388 */ /* 0x0003e20000000800 */
[----:B------:R-:W-:-:S02]  /*0bd0*/  FSETP.GEU.AND P0, PT, R22, RZ, PT ;  /* 0x000000ff1600720b */ /* 0x000fc40003f0e000 */
[----:B------:R-:W-:Y:S01]  /*0be0*/  FSETP.GEU.AND P2, PT, R26, RZ, PT ;  /* 0x000000ff1a00720b */ /* 0x000fe20003f4e000 */
[----:B------:R2:W-:Y:S01]  /*0bf0*/  STS [R2+0xc], R13 ;  /* 0x00000c0d02007388 */ /* 0x0005e20000000800 */
[----:B------:R-:W-:Y:S02]  /*0c00*/  FSEL R25, R6, RZ, P1 ;  /* 0x000000ff06197208 */ /* 0x000fe40000800000 */
[----:B0-----:R-:W-:Y:S01]  /*0c10*/  FSEL R7, R22, RZ, P0 ;  /* 0x000000ff16077208 */ /* 0x001fe20000000000 */
[----:B------:R0:W-:Y:S01]  /*0c20*/  STS [R2+0x10], R15 ;  /* 0x0000100f02007388 */ /* 0x0001e20000000800 */
[----:B------:R-:W-:Y:S02]  /*0c30*/  FSETP.GEU.AND P1, PT, R14, RZ, PT ;  /* 0x000000ff0e00720b */ /* 0x000fe40003f2e000 */
[----:B------:R-:W-:Y:S01]  /*0c40*/  FSETP.GEU.AND P0, PT, R20, RZ, PT ;  /* 0x000000ff1400720b */ /* 0x000fe20003f0e000 */
[----:B------:R-:W-:Y:S01]  /*0c50*/  STS [R2+0x1c], R7 ;  /* 0x00001c0702007388 */ /* 0x000fe20000000800 */
[----:B------:R-:W-:-:S02]  /*0c60*/  FSEL R23, R26, RZ, P2 ;  /* 0x000000ff1a177208 */ /* 0x000fc40001000000 */
[----:B-1----:R-:W-:Y:S01]  /*0c70*/  FSEL R11, R14, RZ, P1 ;  /* 0x000000ff0e0b7208 */ /* 0x002fe20000800000 */
[----:B------:R-:W-:Y:S01]  /*0c80*/  STS [R2+0x18], R25 ;  /* 0x0000181902007388 */ /* 0x000fe20000000800 */
[----:B--2---:R-:W-:Y:S01]  /*0c90*/  FSEL R13, R20, RZ, P0 ;  /* 0x000000ff140d7208 */ /* 0x004fe20000000000 */
[----:B------:R-:W-:Y:S01]  /*0ca0*/  IMAD.HI R20, R21, 0x2aaaaaab, RZ ;  /* 0x2aaaaaab15147827 */ /* 0x000fe200078e02ff */
[----:B------:R-:W-:Y:S01]  /*0cb0*/  FSETP.GEU.AND P1, PT, R10, RZ, PT ;  /* 0x000000ff0a00720b */ /* 0x000fe20003f2e000 */
[----:B------:R1:W-:Y:S01]  /*0cc0*/  STS [R2+0x14], R23 ;  /* 0x0000141702007388 */ /* 0x0003e20000000800 */
[C---:B------:R-:W-:Y:S02]  /*0cd0*/  FSETP.GEU.AND P0, PT, R9.reuse, RZ, PT ;  /* 0x000000ff0900720b */ /* 0x040fe40003f0e000 */
[----:B------:R-:W-:Y:S01]  /*0ce0*/  FSETP.GEU.AND P2, PT, R12, RZ, PT ;  /* 0x000000ff0c00720b */ /* 0x000fe20003f4e000 */
[----:B------:R-:W-:Y:S01]  /*0cf0*/  STS [R2+0x20], R11 ;  /* 0x0000200b02007388 */ /* 0x000fe20000000800 */
[----:B------:R-:W-:-:S02]  /*0d00*/  FSEL R9, R9, RZ, P0 ;  /* 0x000000ff09097208 */ /* 0x000fc40000000000 */
[----:B------:R-:W-:Y:S01]  /*0d10*/  FSETP.GEU.AND P0, PT, R17, RZ, PT ;  /* 0x000000ff1100720b */ /* 0x000fe20003f0e000 */
[----:B------:R-:W-:Y:S01]  /*0d20*/  STS [R2+0x24], R13 ;  /* 0x0000240d02007388 */ /* 0x000fe20000000800 */
[----:B0-----:R-:W-:Y:S02]  /*0d30*/  FSEL R15, R12, RZ, P2 ;  /* 0x000000ff0c0f7208 */ /* 0x001fe40001000000 */
[----:B-1----:R-:W-:Y:S01]  /*0d40*/  FSEL R23, R10, RZ, P1 ;  /* 0x000000ff0a177208 */ /* 0x002fe20000800000 */
[----:B------:R0:W-:Y:S01]  /*0d50*/  STS [R2+0x38], R9 ;  /* 0x0000380902007388 */ /* 0x0001e20000000800 */
[----:B------:R-:W-:Y:S02]  /*0d60*/  FSETP.GEU.AND P1, PT, R19, RZ, PT ;  /* 0x000000ff1300720b */ /* 0x000fe40003f2e000 */
[----:B------:R-:W-:Y:S01]  /*0d70*/  FSEL R7, R17, RZ, P0 ;  /* 0x000000ff11077208 */ /* 0x000fe20000000000 */
[----:B------:R-:W-:Y:S01]  /*0d80*/  STS [R2+0x28], R15 ;  /* 0x0000280f02007388 */ /* 0x000fe20000000800 */
[----:B------:R-:W-:-:S02]  /*0d90*/  FSEL R19, R19, RZ, P1 ;  /* 0x000000ff13137208 */ /* 0x000fc40000800000 */
[C---:B------:R-:W-:Y:S01]  /*0da0*/  FSETP.GEU.AND P1, PT, R5.reuse, RZ, PT ;  /* 0x000000ff0500720b */ /* 0x040fe20003f2e000 */
[----:B------:R-:W-:Y:S01]  /*0db0*/  STS [R2+0x2c], R23 ;  /* 0x00002c1702007388 */ /* 0x000fe20000000800 */
[C---:B------:R-:W-:Y:S02]  /*0dc0*/  FSETP.GEU.AND P0, PT, R8.reuse, RZ, PT ;  /* 0x000000ff0800720b */ /* 0x040fe40003f0e000 */
[----:B------:R-:W-:Y:S01]  /*0dd0*/  FSEL R5, R5, RZ, P1 ;  /* 0x000000ff05057208 */ /* 0x000fe20000800000 */
[----:B------:R-:W-:Y:S01]  /*0de0*/  STS [R2+0x34], R19 ;  /* 0x0000341302007388 */ /* 0x000fe20000000800 */
[----:B0-----:R-:W-:Y:S02]  /*0df0*/  FSEL R9, R8, RZ, P0 ;  /* 0x000000ff08097208 */ /* 0x001fe40000000000 */
[----:B------:R-:W-:Y:S01]  /*0e00*/  LOP3.LUT R17, R4, 0x3fc, RZ, 0xc0, !PT ;  /* 0x000003fc04117812 */ /* 0x000fe200078ec0ff */
[----:B------:R-:W-:Y:S01]  /*0e10*/  STS [R2+0x30], R7 ;  /* 0x0000300702007388 */ /* 0x000fe20000000800 */
[----:B------:R-:W-:-:S02]  /*0e20*/  LOP3.LUT R16, R16, 0xfc, RZ, 0xc0, !PT ;  /* 0x000000fc10107812 */ /* 0x000fc400078ec0ff */
[C---:B------:R-:W-:Y:S01]  /*0e30*/  LOP3.LUT R4, R17.reuse, 0x400, RZ, 0xfc, !PT ;  /* 0x0000040011047812 */ /* 0x040fe200078efcff */
[----:B------:R-:W-:Y:S01]  /*0e40*/  STS [R2], R5 ;  /* 0x0000000502007388 */ /* 0x000fe20000000800 */
[----:B------:R-:W-:Y:S02]  /*0e50*/  LOP3.LUT R6, R17, 0x800, RZ, 0xfc, !PT ;  /* 0x0000080011067812 */ /* 0x000fe400078efcff */
[----:B------:R-:W-:Y:S01]  /*0e60*/  SHF.R.U32.HI R4, RZ, 0x2, R4 ;  /* 0x00000002ff047819 */ /* 0x000fe20000011604 */
[----:B------:R0:W-:Y:S01]  /*0e70*/  STS [R2+0x3c], R9 ;  /* 0x00003c0902007388 */ /* 0x0001e20000000800 */
[----:B------:R-:W-:Y:S02]  /*0e80*/  SHF.R.U32.HI R6, RZ, 0x2, R6 ;  /* 0x00000002ff067819 */ /* 0x000fe40000011606 */
[----:B------:R-:W-:Y:S02]  /*0e90*/  LOP3.LUT R4, R4, 0x1fc, RZ, 0xc0, !PT ;  /* 0x000001fc04047812 */ /* 0x000fe400078ec0ff */
[----:B------:R-:W-:-:S02]  /*0ea0*/  LOP3.LUT R6, R6, 0x2fc, RZ, 0xc0, !PT ;  /* 0x000002fc06067812 */ /* 0x000fc400078ec0ff */
[----:B------:R-:W-:Y:S01]  /*0eb0*/  IADD3 R16, R16, UR4, RZ ;  /* 0x0000000410107c10 */ /* 0x000fe2000fffe0ff */
[----:B------:R-:W-:Y:S01]  /*0ec0*/  VIADD R4, R4, UR4 ;  /* 0x0000000404047c36 */ /* 0x000fe20008000000 */
[----:B------:R-:W-:Y:S01]  /*0ed0*/  IADD3 R6, R6, UR4, RZ ;  /* 0x0000000406067c10 */ /* 0x000fe2000fffe0ff */
[----:B0-----:R-:W0:Y:S01]  /*0ee0*/  LDC.64 R2, c[0x0][0x238] ;  /* 0x00008e00ff027b82 */ /* 0x001e220000000a00 */
[----:B------:R-:W-:Y:S01]  /*0ef0*/  LOP3.LUT R18, R21, 0x40, RZ, 0xfc, !PT ;  /* 0x0000004015127812 */ /* 0x000fe200078efcff */
[----:B------:R-:W-:-:S06]  /*0f00*/  IMAD R22, R17, 0x4, R16 ;  /* 0x0000000411167824 */ /* 0x000fcc00078e0210 */
[----:B------:R-:W-:Y:S01]  /*0f10*/  BAR.SYNC.DEFER_BLOCKING 0x0 ;  /* 0x0000000000007b1d */ /* 0x000fe20000010000 */
[----:B------:R-:W-:Y:S01]  /*0f20*/  IMAD R24, R17, 0x4, R4 ;  /* 0x0000000411187824 */ /* 0x000fe200078e0204 */
[----:B------:R-:W-:Y:S01]  /*0f30*/  LOP3.LUT R16, R21, 0x80, RZ, 0xfc, !PT ;  /* 0x0000008015107812 */ /* 0x000fe200078efcff */
[----:B------:R-:W-:Y:S01]  /*0f40*/  IMAD R26, R17, 0x4, R6 ;  /* 0x00000004111a7824 */ /* 0x000fe200078e0206 */
[----:B------:R-:W-:Y:S01]  /*0f50*/  SHF.R.U32.HI R19, RZ, 0x1f, R20 ;  /* 0x0000001fff137819 */ /* 0x000fe20000011614 */
[----:B------:R-:W-:Y:S01]  /*0f60*/  IMAD.HI R23, R18, 0x2aaaaaab, RZ ;  /* 0x2aaaaaab12177827 */ /* 0x000fe200078e02ff */
[----:B------:R-:W-:Y:S02]  /*0f70*/  ISETP.GE.AND P0, PT, R0, 0x384, PT ;  /* 0x000003840000780c */ /* 0x000fe40003f06270 */
[----:B------:R-:W-:Y:S01]  /*0f80*/  LEA.HI.SX32 R20, R20, R19, 0x1a ;  /* 0x0000001314147211 */ /* 0x000fe200078fd2ff */
[----:B------:R-:W-:Y:S01]  /*0f90*/  IMAD.HI R19, R16, 0x2aaaaaab, RZ ;  /* 0x2aaaaaab10137827 */ /* 0x000fe200078e02ff */
[----:B------:R-:W-:-:S02]  /*0fa0*/  ISETP.LT.AND P3, PT, R21, 0x600, !P0 ;  /* 0x000006001500780c */ /* 0x000fc40004761270 */
[----:B------:R-:W-:Y:S01]  /*0fb0*/  ISETP.LT.AND P1, PT, R16, 0x600, !P0 ;  /* 0x000006001000780c */ /* 0x000fe20004721270 */
[----:B------:R-:W-:Y:S01]  /*0fc0*/  IMAD R25, R20, -0x180, R21 ;  /* 0xfffffe8014197824 */ /* 0x000fe200078e0215 */
[----:B------:R-:W-:Y:S02]  /*0fd0*/  LOP3.LUT R21, R21, 0xc0, RZ, 0xfc, !PT ;  /* 0x000000c015157812 */ /* 0x000fe400078efcff */
[----:B------:R-:W-:Y:S01]  /*0fe0*/  ISETP.LT.AND P2, PT, R18, 0x600, !P0 ;  /* 0x000006001200780c */ /* 0x000fe20004741270 */
[----:B------:R-:W-:Y:S01]  /*0ff0*/  IMAD R25, R25, 0x384, R0 ;  /* 0x0000038419197824 */ /* 0x000fe200078e0200 */
[----:B------:R-:W-:-:S03]  /*1000*/  ISETP.LT.AND P0, PT, R21, 0x600, !P0 ;  /* 0x000006001500780c */ /* 0x000fc60004701270 */
[----:B------:R-:W-:Y:S01]  /*1010*/  IMAD R25, R20, 0xef100, R25 ;  /* 0x000ef10014197824 */ /* 0x000fe200078e0219 */
[C---:B------:R-:W-:Y:S01]  /*1020*/  LOP3.LUT R20, R17.reuse, 0xc00, RZ, 0xfc, !PT ;  /* 0x00000c0011147812 */ /* 0x040fe200078efcff */
[----:B------:R-:W-:Y:S03]  /*1030*/  LDS R4, [R22] ;  /* 0x0000000016047984 */ /* 0x000fe60000000800 */
[----:B------:R-:W-:Y:S01]  /*1040*/  SHF.R.U32.HI R20, RZ, 0x2, R20 ;  /* 0x00000002ff147819 */ /* 0x000fe20000011614 */
[----:B------:R-:W-:Y:S03]  /*1050*/  LDS R5, [R22+0x4] ;  /* 0x0000040016057984 */ /* 0x000fe60000000800 */
[----:B------:R-:W-:Y:S01]  /*1060*/  LOP3.LUT R20, R20, 0x3fc, RZ, 0xc0, !PT ;  /* 0x000003fc14147812 */ /* 0x000fe200078ec0ff */
[----:B------:R-:W-:Y:S03]  /*1070*/  LDS R6, [R22+0x8] ;  /* 0x0000080016067984 */ /* 0x000fe60000000800 */
[----:B------:R-:W-:Y:S01]  /*1080*/  IADD3 R20, R20, UR4, RZ ;  /* 0x0000000414147c10 */ /* 0x000fe2000fffe0ff */
[----:B------:R1:W2:Y:S04]  /*1090*/  LDS R7, [R22+0xc] ;  /* 0x00000c0016077984 */ /* 0x0002a80000000800 */
[----:B------:R-:W-:Y:S01]  /*10a0*/  IMAD R20, R17, 0x4, R20 ;  /* 0x0000000411147824 */ /* 0x000fe200078e0214 */
[----:B------:R-:W-:Y:S04]  /*10b0*/  LDS R8, [R24+0x1000] ;  /* 0x0010000018087984 */ /* 0x000fe80000000800 */
[----:B------:R-:W-:Y:S01]  /*10c0*/  LDS R9, [R24+0x1004] ;  /* 0x0010040018097984 */ /* 0x000fe20000000800 */
[----:B-1----:R-:W-:-:S03]  /*10d0*/  SHF.R.U32.HI R22, RZ, 0x1f, R19 ;  /* 0x0000001fff167819 */ /* 0x002fc60000011613 */
[----:B------:R-:W-:Y:S01]  /*10e0*/  LDS R10, [R24+0x1008] ;  /* 0x00100800180a7984 */ /* 0x000fe20000000800 */
[----:B------:R-:W-:-:S03]  /*10f0*/  LEA.HI.SX32 R19, R19, R22, 0x1a ;  /* 0x0000001613137211 */ /* 0x000fc600078fd2ff */
[----:B------:R1:W3:Y:S02]  /*1100*/  LDS R11, [R24+0x100c] ;  /* 0x00100c00180b7984 */ /* 0x0002e40000000800 */
[----:B------:R-:W-:Y:S02]  /*1110*/  IMAD R27, R19, -0x180, R16 ;  /* 0xfffffe80131b7824 */ /* 0x000fe400078e0210 */
[----:B------:R-:W-:Y:S04]  /*1120*/  LDS R12, [R26+0x2000] ;  /* 0x002000001a0c7984 */ /* 0x000fe80000000800 */
[----:B------:R-:W-:Y:S01]  /*1130*/  LDS R13, [R26+0x2004] ;  /* 0x002004001a0d7984 */ /* 0x000fe20000000800 */
[----:B-1----:R-:W-:-:S03]  /*1140*/  SHF.R.U32.HI R24, RZ, 0x1f, R23 ;  /* 0x0000001fff187819 */ /* 0x002fc60000011617 */
[----:B------:R-:W-:Y:S01]  /*1150*/  LDS R14, [R26+0x2008] ;  /* 0x002008001a0e7984 */ /* 0x000fe20000000800 */
[----:B------:R-:W-:-:S03]  /*1160*/  LEA.HI.SX32 R23, R23, R24, 0x1a ;  /* 0x0000001817177211 */ /* 0x000fc600078fd2ff */
[----:B------:R-:W1:Y:S02]  /*1170*/  LDS R15, [R26+0x200c] ;  /* 0x00200c001a0f7984 */ /* 0x000e640000000800 */
[----:B------:R-:W-:Y:S02]  /*1180*/  IMAD R29, R23, -0x180, R18 ;  /* 0xfffffe80171d7824 */ /* 0x000fe400078e0212 */
[--C-:B------:R-:W-:Y:S02]  /*1190*/  IMAD R18, R27, 0x384, R0.reuse ;  /* 0x000003841b127824 */ /* 0x100fe400078e0200 */
[----:B------:R-:W-:Y:S02]  /*11a0*/  IMAD R16, R29, 0x384, R0 ;  /* 0x000003841d107824 */ /* 0x000fe400078e0200 */
[----:B------:R-:W-:Y:S02]  /*11b0*/  IMAD R27, R19, 0xef100, R18 ;  /* 0x000ef100131b7824 */ /* 0x000fe400078e0212 */
[----:B------:R-:W-:-:S02]  /*11c0*/  IMAD R23, R23, 0xef100, R16 ;  /* 0x000ef10017177824 */ /* 0x000fc400078e0210 */
[----:B0-----:R-:W-:-:S04]  /*11d0*/  IMAD.WIDE R18, R25, 0x4, R2 ;  /* 0x0000000419127825 */ /* 0x001fc800078e0202 */
[--C-:B------:R-:W-:Y:S01]  /*11e0*/  IMAD.WIDE R22, R23, 0x4, R2.reuse ;  /* 0x0000000417167825 */ /* 0x100fe200078e0202 */
[----:B--2---:R0:W-:Y:S03]  /*11f0*/  @P3 STG.E.128 desc[UR6][R18.64], R4 ;  /* 0x0000000412003986 */ /* 0x0041e6000c101d06 */
[----:B------:R-:W-:Y:S01]  /*1200*/  IMAD.WIDE R24, R27, 0x4, R2 ;  /* 0x000000041b187825 */ /* 0x000fe200078e0202 */
[----:B---3--:R0:W-:Y:S04]  /*1210*/  @P2 STG.E.128 desc[UR6][R22.64], R8 ;  /* 0x0000000816002986 */ /* 0x0081e8000c101d06 */
[----:B-1----:R0:W-:Y:S02]  /*1220*/  @P1 STG.E.128 desc[UR6][R24.64], R12 ;  /* 0x0000000c18001986 */ /* 0x0021e4000c101d06 */
[----:B0-----:R-:W-:Y:S05]  /*1230*/  @!P0 EXIT ;  /* 0x000000000000894d */ /* 0x001fea0003800000 */
[----:B0-----:R-:W-:Y:S01]  /*1240*/  LDS R4, [R20+0x3000] ;  /* 0x0030000014047984 */ /* 0x001fe20000000800 */
[----:B------:R-:W-:-:S03]  /*1250*/  IMAD.HI R8, R21, 0x2aaaaaab, RZ ;  /* 0x2aaaaaab15087827 */ /* 0x000fc600078e02ff */
[----:B------:R-:W-:Y:S02]  /*1260*/  LDS R5, [R20+0x3004] ;  /* 0x0030040014057984 */ /* 0x000fe40000000800 */
[----:B------:R-:W-:Y:S02]  /*1270*/  SHF.R.U32.HI R9, RZ, 0x1f, R8 ;  /* 0x0000001fff097819 */ /* 0x000fe40000011608 */
[----:B------:R-:W-:Y:S02]  /*1280*/  LDS R6, [R20+0x3008] ;  /* 0x0030080014067984 */ /* 0x000fe40000000800 */
[----:B------:R-:W-:Y:S02]  /*1290*/  LEA.HI.SX32 R8, R8, R9, 0x1a ;  /* 0x0000000908087211 */ /* 0x000fe400078fd2ff */
[----:B------:R-:W0:Y:S03]  /*12a0*/  LDS R7, [R20+0x300c] ;  /* 0x00300c0014077984 */ /* 0x000e260000000800 */
[----:B------:R-:W-:-:S04]  /*12b0*/  IMAD R21, R8, -0x180, R21 ;  /* 0xfffffe8008157824 */ /* 0x000fc800078e0215 */
[----:B------:R-:W-:-:S04]  /*12c0*/  IMAD R21, R21, 0x384, R0 ;  /* 0x0000038415157824 */ /* 0x000fc800078e0200 */
[----:B------:R-:W-:-:S04]  /*12d0*/  IMAD R21, R8, 0xef100, R21 ;  /* 0x000ef10008157824 */ /* 0x000fc800078e0215 */
[----:B------:R-:W-:-:S05]  /*12e0*/  IMAD.WIDE R2, R21, 0x4, R2 ;  /* 0x0000000415027825 */ /* 0x000fca00078e0202 */
[----:B0-----:R-:W-:Y:S01]  /*12f0*/  STG.E.128 desc[UR6][R2.64], R4 ;  /* 0x0000000402007986 */ /* 0x001fe2000c101d06 */
[----:B------:R-:W-:Y:S05]  /*1300*/  EXIT ;  /* 0x000000000000794d */ /* 0x000fea0003800000 */
.L_x_0:
[----:B------:R-:W-:-:S00]  /*1310*/  BRA `(.L_x_0) ;  /* 0xfffffffc00fc7947 */ /* 0x000fc0000383ffff */
[----:B------:R-:W-:-:S00]  /*1320*/  NOP ;  /* 0x0000000000007918 */ /* 0x000fc00000000000 */
        /* <DEDUP_REMOVED lines=13> */
.L_x_1:


//--------------------- .nv.global.init           --------------------------
	.section	.nv.global.init,"aw",@progbits
.nv.global.init:
	.type		_$_str,@object
	.size		_$_str,(_$_str_$_2 - _$_str)
_$_str:
        /*0000*/ 	.byte	0x5f, 0x5f, 0x43, 0x55, 0x44, 0x41, 0x5f, 0x46, 0x54, 0x5a, 0x00
	.type		_$_str_$_2,@object
	.size		_$_str_$_2,(.L_1 - _$_str_$_2)
_$_str_$_2:
        /*000b*/ 	.byte	0x5f, 0x5f, 0x43, 0x55, 0x44, 0x41, 0x5f, 0x50, 0x52, 0x45, 0x43, 0x5f, 0x53, 0x51, 0x52, 0x54
        /*001b*/ 	.byte	0x00
.L_1:


//--------------------- .nv.shared.triton_poi_fused__native_batch_norm_legit_no_training_relu_36 --------------------------
	.section	.nv.shared.triton_poi_fused__native_batch_norm_legit_no_training_relu_36,"aw",@nobits
	.sectionflags	@""
	.align	16
	.zero		1024


//--------------------- .nv.constant0.triton_poi_fused__native_batch_norm_legit_no_training_relu_36 --------------------------
	.section	.nv.constant0.triton_poi_fused__native_batch_norm_legit_no_training_relu_36,"a",@progbits
	.sectionflags	@""
	.align	4
.nv.constant0.triton_poi_fused__native_batch_norm_legit_no_training_relu_36:
	.zero		584
